//
// Generated by NVIDIA NVVM Compiler
//
// Compiler Build ID: CL-36424714
// Cuda compilation tools, release 13.0, V13.0.88
// Based on NVVM 20.0.0
//

.version 9.0
.target sm_100
.address_size 64

	// .globl	upload_to_gpu_buffer

.visible .entry upload_to_gpu_buffer(
	.param .u32 upload_to_gpu_buffer_param_0,
	.param .u64 .ptr .align 1 upload_to_gpu_buffer_param_1,
	.param .u64 .ptr .align 1 upload_to_gpu_buffer_param_2
)
{
	.reg .pred 	%p<2>;
	.reg .b32 	%r<7>;
	.reg .b64 	%rd<8>;

	ld.param.u32 	%r2, [upload_to_gpu_buffer_param_0];
	ld.param.u64 	%rd1, [upload_to_gpu_buffer_param_1];
	ld.param.u64 	%rd2, [upload_to_gpu_buffer_param_2];
	mov.u32 	%r3, %ctaid.x;
	mov.u32 	%r4, %ntid.x;
	mov.u32 	%r5, %tid.x;
	mad.lo.s32 	%r1, %r3, %r4, %r5;
	setp.ge.u32 	%p1, %r1, %r2;
	@%p1 bra 	$L__BB0_2;
	cvta.to.global.u64 	%rd3, %rd1;
	cvta.to.global.u64 	%rd4, %rd2;
	mul.wide.u32 	%rd5, %r1, 4;
	add.s64 	%rd6, %rd3, %rd5;
	ld.global.nc.u32 	%r6, [%rd6];
	add.s64 	%rd7, %rd4, %rd5;
	st.global.u32 	[%rd7], %r6;
$L__BB0_2:
	ret;

}
	// .globl	download_from_gpu_buffer
.visible .entry download_from_gpu_buffer(
	.param .u32 download_from_gpu_buffer_param_0,
	.param .u64 .ptr .align 1 download_from_gpu_buffer_param_1,
	.param .u64 .ptr .align 1 download_from_gpu_buffer_param_2
)
{
	.reg .pred 	%p<2>;
	.reg .b32 	%r<7>;
	.reg .b64 	%rd<8>;

	ld.param.u32 	%r2, [download_from_gpu_buffer_param_0];
	ld.param.u64 	%rd1, [download_from_gpu_buffer_param_1];
	ld.param.u64 	%rd2, [download_from_gpu_buffer_param_2];
	mov.u32 	%r3, %ctaid.x;
	mov.u32 	%r4, %ntid.x;
	mov.u32 	%r5, %tid.x;
	mad.lo.s32 	%r1, %r3, %r4, %r5;
	setp.ge.u32 	%p1, %r1, %r2;
	@%p1 bra 	$L__BB1_2;
	cvta.to.global.u64 	%rd3, %rd1;
	cvta.to.global.u64 	%rd4, %rd2;
	mul.wide.u32 	%rd5, %r1, 4;
	add.s64 	%rd6, %rd3, %rd5;
	ld.global.nc.u32 	%r6, [%rd6];
	add.s64 	%rd7, %rd4, %rd5;
	st.global.u32 	[%rd7], %r6;
$L__BB1_2:
	ret;

}
	// .globl	execute_task_batch
.visible .entry execute_task_batch(
	.param .u32 execute_task_batch_param_0,
	.param .u32 execute_task_batch_param_1,
	.param .u32 execute_task_batch_param_2,
	.param .u64 .ptr .align 1 execute_task_batch_param_3,
	.param .u64 .ptr .align 1 execute_task_batch_param_4
)
{
	.reg .pred 	%p<43>;
	.reg .b32 	%r<52>;
	.reg .b64 	%rd<27>;

	ld.param.u32 	%r28, [execute_task_batch_param_0];
	ld.param.u32 	%r26, [execute_task_batch_param_1];
	ld.param.u32 	%r27, [execute_task_batch_param_2];
	ld.param.u64 	%rd15, [execute_task_batch_param_3];
	ld.param.u64 	%rd16, [execute_task_batch_param_4];
	cvta.to.global.u64 	%rd1, %rd16;
	cvta.to.global.u64 	%rd2, %rd15;
	mov.u32 	%r29, %ctaid.x;
	mov.u32 	%r30, %ntid.x;
	mov.u32 	%r31, %tid.x;
	mad.lo.s32 	%r1, %r29, %r30, %r31;
	setp.ge.u32 	%p1, %r1, %r28;
	setp.eq.s32 	%p2, %r26, 0;
	or.pred  	%p3, %p1, %p2;
	@%p3 bra 	$L__BB2_22;
	mul.wide.u32 	%rd17, %r1, 4;
	add.s64 	%rd3, %rd1, %rd17;
	add.s32 	%r33, %r26, -1;
	and.b32  	%r2, %r26, 3;
	setp.lt.u32 	%p4, %r33, 3;
	mov.b32 	%r50, 0;
	@%p4 bra 	$L__BB2_16;
	and.b32  	%r50, %r26, -4;
	neg.s32 	%r49, %r50;
	add.s64 	%rd25, %rd2, 16;
$L__BB2_3:
	ld.global.nc.u32 	%r34, [%rd25+-12];
	xor.b32  	%r6, %r34, %r1;
	setp.le.u32 	%p5, %r6, %r1;
	@%p5 bra 	$L__BB2_6;
	setp.eq.s32 	%p6, %r27, 1;
	ld.global.nc.u32 	%r35, [%rd25+-16];
	ld.global.u32 	%r7, [%rd3];
	mul.wide.u32 	%rd18, %r6, 4;
	add.s64 	%rd6, %rd1, %rd18;
	ld.global.u32 	%r8, [%rd6];
	and.b32  	%r36, %r35, %r1;
	setp.eq.s32 	%p7, %r36, 0;
	setp.gt.u32 	%p8, %r7, %r8;
	xor.pred  	%p9, %p7, %p8;
	xor.pred  	%p10, %p9, %p6;
	not.pred 	%p11, %p10;
	@%p11 bra 	$L__BB2_6;
	st.global.u32 	[%rd3], %r8;
	st.global.u32 	[%rd6], %r7;
$L__BB2_6:
	bar.sync 	0;
	ld.global.nc.u32 	%r37, [%rd25+-4];
	xor.b32  	%r9, %r37, %r1;
	setp.le.u32 	%p12, %r9, %r1;
	@%p12 bra 	$L__BB2_9;
	setp.eq.s32 	%p13, %r27, 1;
	ld.global.nc.u32 	%r38, [%rd25+-8];
	ld.global.u32 	%r10, [%rd3];
	mul.wide.u32 	%rd19, %r9, 4;
	add.s64 	%rd7, %rd1, %rd19;
	ld.global.u32 	%r11, [%rd7];
	and.b32  	%r39, %r38, %r1;
	setp.eq.s32 	%p14, %r39, 0;
	setp.gt.u32 	%p15, %r10, %r11;
	xor.pred  	%p16, %p14, %p15;
	xor.pred  	%p17, %p16, %p13;
	not.pred 	%p18, %p17;
	@%p18 bra 	$L__BB2_9;
	st.global.u32 	[%rd3], %r11;
	st.global.u32 	[%rd7], %r10;
$L__BB2_9:
	bar.sync 	0;
	ld.global.nc.u32 	%r40, [%rd25+4];
	xor.b32  	%r12, %r40, %r1;
	setp.le.u32 	%p19, %r12, %r1;
	@%p19 bra 	$L__BB2_12;
	setp.eq.s32 	%p20, %r27, 1;
	ld.global.nc.u32 	%r41, [%rd25];
	ld.global.u32 	%r13, [%rd3];
	mul.wide.u32 	%rd20, %r12, 4;
	add.s64 	%rd8, %rd1, %rd20;
	ld.global.u32 	%r14, [%rd8];
	and.b32  	%r42, %r41, %r1;
	setp.eq.s32 	%p21, %r42, 0;
	setp.gt.u32 	%p22, %r13, %r14;
	xor.pred  	%p23, %p21, %p22;
	xor.pred  	%p24, %p23, %p20;
	not.pred 	%p25, %p24;
	@%p25 bra 	$L__BB2_12;
	st.global.u32 	[%rd3], %r14;
	st.global.u32 	[%rd8], %r13;
$L__BB2_12:
	bar.sync 	0;
	ld.global.nc.u32 	%r43, [%rd25+12];
	xor.b32  	%r15, %r43, %r1;
	setp.le.u32 	%p26, %r15, %r1;
	@%p26 bra 	$L__BB2_15;
	setp.eq.s32 	%p27, %r27, 1;
	ld.global.nc.u32 	%r44, [%rd25+8];
	ld.global.u32 	%r16, [%rd3];
	mul.wide.u32 	%rd21, %r15, 4;
	add.s64 	%rd9, %rd1, %rd21;
	ld.global.u32 	%r17, [%rd9];
	and.b32  	%r45, %r44, %r1;
	setp.eq.s32 	%p28, %r45, 0;
	setp.gt.u32 	%p29, %r16, %r17;
	xor.pred  	%p30, %p28, %p29;
	xor.pred  	%p31, %p30, %p27;
	not.pred 	%p32, %p31;
	@%p32 bra 	$L__BB2_15;
	st.global.u32 	[%rd3], %r17;
	st.global.u32 	[%rd9], %r16;
$L__BB2_15:
	bar.sync 	0;
	add.s32 	%r49, %r49, 4;
	add.s64 	%rd25, %rd25, 32;
	setp.ne.s32 	%p33, %r49, 0;
	@%p33 bra 	$L__BB2_3;
$L__BB2_16:
	setp.eq.s32 	%p34, %r2, 0;
	@%p34 bra 	$L__BB2_22;
	mul.wide.u32 	%rd22, %r50, 8;
	add.s64 	%rd23, %rd22, %rd2;
	add.s64 	%rd26, %rd23, 4;
	neg.s32 	%r51, %r2;
$L__BB2_18:
	.pragma "nounroll";
	ld.global.nc.u32 	%r46, [%rd26];
	xor.b32  	%r22, %r46, %r1;
	setp.le.u32 	%p35, %r22, %r1;
	@%p35 bra 	$L__BB2_21;
	setp.eq.s32 	%p36, %r27, 1;
	ld.global.nc.u32 	%r47, [%rd26+-4];
	ld.global.u32 	%r23, [%rd3];
	mul.wide.u32 	%rd24, %r22, 4;
	add.s64 	%rd13, %rd1, %rd24;
	ld.global.u32 	%r24, [%rd13];
	and.b32  	%r48, %r47, %r1;
	setp.eq.s32 	%p37, %r48, 0;
	setp.gt.u32 	%p38, %r23, %r24;
	xor.pred  	%p39, %p37, %p38;
	xor.pred  	%p40, %p39, %p36;
	not.pred 	%p41, %p40;
	@%p41 bra 	$L__BB2_21;
	st.global.u32 	[%rd3], %r24;
	st.global.u32 	[%rd13], %r23;
$L__BB2_21:
	bar.sync 	0;
	add.s64 	%rd26, %rd26, 8;
	add.s32 	%r51, %r51, 1;
	setp.ne.s32 	%p42, %r51, 0;
	@%p42 bra 	$L__BB2_18;
$L__BB2_22:
	ret;

}
	// .globl	execute_task
.visible .entry execute_task(
	.param .u32 execute_task_param_0,
	.param .u32 execute_task_param_1,
	.param .u32 execute_task_param_2,
	.param .u32 execute_task_param_3,
	.param .u64 .ptr .align 1 execute_task_param_4
)
{
	.reg .pred 	%p<9>;
	.reg .b32 	%r<13>;
	.reg .b64 	%rd<7>;

	ld.param.u32 	%r8, [execute_task_param_0];
	ld.param.u32 	%r5, [execute_task_param_1];
	ld.param.u32 	%r6, [execute_task_param_2];
	ld.param.u32 	%r7, [execute_task_param_3];
	ld.param.u64 	%rd3, [execute_task_param_4];
	mov.u32 	%r9, %ctaid.x;
	mov.u32 	%r10, %ntid.x;
	mov.u32 	%r11, %tid.x;
	mad.lo.s32 	%r1, %r9, %r10, %r11;
	setp.ge.u32 	%p1, %r1, %r8;
	@%p1 bra 	$L__BB3_4;
	xor.b32  	%r2, %r6, %r1;
	setp.le.u32 	%p2, %r2, %r1;
	@%p2 bra 	$L__BB3_4;
	cvta.to.global.u64 	%rd4, %rd3;
	mul.wide.u32 	%rd5, %r1, 4;
	add.s64 	%rd1, %rd4, %rd5;
	ld.global.u32 	%r3, [%rd1];
	mul.wide.u32 	%rd6, %r2, 4;
	add.s64 	%rd2, %rd4, %rd6;
	ld.global.u32 	%r4, [%rd2];
	and.b32  	%r12, %r5, %r1;
	setp.eq.s32 	%p3, %r12, 0;
	setp.gt.u32 	%p4, %r3, %r4;
	setp.eq.s32 	%p5, %r7, 1;
	xor.pred  	%p6, %p3, %p5;
	xor.pred  	%p7, %p6, %p4;
	not.pred 	%p8, %p7;
	@%p8 bra 	$L__BB3_4;
	st.global.u32 	[%rd1], %r4;
	st.global.u32 	[%rd2], %r3;
$L__BB3_4:
	ret;

}


// ===== COMPILED SASS (sm_100) =====

	.target	sm_100

	.elftype	@"ET_EXEC"


//--------------------- .note.nv.tkinfo           --------------------------
	.section	.note.nv.tkinfo,"",@"SHT_NOTE"
	.sectionflags	@"SHF_NOTE_NV_TKINFO"
	.tkinfo
        /*0018*/ 	.word	0x00000002
        /*0030*/ 	.string	""
        /*0030*/ 	.string	"ptxas"
        /*0030*/ 	.string	"Cuda compilation tools, release 13.0, V13.0.88"
        /*0030*/ 	.string	"Build cuda_13.0.r13.0/compiler.36424714_0"
        /*0030*/ 	.string	"-arch sm_100 -m 64 "



//--------------------- .note.nv.cuinfo           --------------------------
	.section	.note.nv.cuinfo,"",@"SHT_NOTE"
	.sectionflags	@"SHF_NOTE_NV_CUINFO"
        /*0018*/ 	.short	0x0002
        /*001a*/ 	.short	0x0064
        /*001c*/ 	.short	0x0082
	.zero		2


//--------------------- .nv.info                  --------------------------
	.section	.nv.info,"",@"SHT_CUDA_INFO"
	.align	4


	//----- nvinfo : EIATTR_REGCOUNT
	.align		4
        /*0000*/ 	.byte	0x04, 0x2f
        /*0002*/ 	.short	(.L_1 - .L_0)
	.align		4
.L_0:
        /*0004*/ 	.word	index@(upload_to_gpu_buffer)
        /*0008*/ 	.word	0x0000000a


	//----- nvinfo : EIATTR_FRAME_SIZE
	.align		4
.L_1:
        /*000c*/ 	.byte	0x04, 0x11
        /*000e*/ 	.short	(.L_3 - .L_2)
	.align		4
.L_2:
        /*0010*/ 	.word	index@(upload_to_gpu_buffer)
        /*0014*/ 	.word	0x00000000


	//----- nvinfo : EIATTR_REGCOUNT
	.align		4
.L_3:
        /*0018*/ 	.byte	0x04, 0x2f
        /*001a*/ 	.short	(.L_5 - .L_4)
	.align		4
.L_4:
        /*001c*/ 	.word	index@(download_from_gpu_buffer)
        /*0020*/ 	.word	0x0000000a


	//----- nvinfo : EIATTR_FRAME_SIZE
	.align		4
.L_5:
        /*0024*/ 	.byte	0x04, 0x11
        /*0026*/ 	.short	(.L_7 - .L_6)
	.align		4
.L_6:
        /*0028*/ 	.word	index@(download_from_gpu_buffer)
        /*002c*/ 	.word	0x00000000


	//----- nvinfo : EIATTR_REGCOUNT
	.align		4
.L_7:
        /*0030*/ 	.byte	0x04, 0x2f
        /*0032*/ 	.short	(.L_9 - .L_8)
	.align		4
.L_8:
        /*0034*/ 	.word	index@(execute_task_batch)
        /*0038*/ 	.word	0x00000016


	//----- nvinfo : EIATTR_FRAME_SIZE
	.align		4
.L_9:
        /*003c*/ 	.byte	0x04, 0x11
        /*003e*/ 	.short	(.L_11 - .L_10)
	.align		4
.L_10:
        /*0040*/ 	.word	index@(execute_task_batch)
        /*0044*/ 	.word	0x00000000


	//----- nvinfo : EIATTR_REGCOUNT
	.align		4
.L_11:
        /*0048*/ 	.byte	0x04, 0x2f
        /*004a*/ 	.short	(.L_13 - .L_12)
	.align		4
.L_12:
        /*004c*/ 	.word	index@(execute_task)
        /*0050*/ 	.word	0x0000000c


	//----- nvinfo : EIATTR_FRAME_SIZE
	.align		4
.L_13:
        /*0054*/ 	.byte	0x04, 0x11
        /*0056*/ 	.short	(.L_15 - .L_14)
	.align		4
.L_14:
        /*0058*/ 	.word	index@(execute_task)
        /*005c*/ 	.word	0x00000000


	//----- nvinfo : EIATTR_MIN_STACK_SIZE
	.align		4
.L_15:
        /*0060*/ 	.byte	0x04, 0x12
        /*0062*/ 	.short	(.L_17 - .L_16)
	.align		4
.L_16:
        /*0064*/ 	.word	index@(execute_task)
        /*0068*/ 	.word	0x00000000


	//----- nvinfo : EIATTR_MIN_STACK_SIZE
	.align		4
.L_17:
        /*006c*/ 	.byte	0x04, 0x12
        /*006e*/ 	.short	(.L_19 - .L_18)
	.align		4
.L_18:
        /*0070*/ 	.word	index@(execute_task_batch)
        /*0074*/ 	.word	0x00000000


	//----- nvinfo : EIATTR_MIN_STACK_SIZE
	.align		4
.L_19:
        /*0078*/ 	.byte	0x04, 0x12
        /*007a*/ 	.short	(.L_21 - .L_20)
	.align		4
.L_20:
        /*007c*/ 	.word	index@(download_from_gpu_buffer)
        /*0080*/ 	.word	0x00000000


	//----- nvinfo : EIATTR_MIN_STACK_SIZE
	.align		4
.L_21:
        /*0084*/ 	.byte	0x04, 0x12
        /*0086*/ 	.short	(.L_23 - .L_22)
	.align		4
.L_22:
        /*0088*/ 	.word	index@(upload_to_gpu_buffer)
        /*008c*/ 	.word	0x00000000
.L_23:


//--------------------- .nv.compat                --------------------------
	.section	.nv.compat,"",@"SHT_CUDA_COMPAT_INFO"
	.align	4
        /*0000*/ 	.byte	0x02, 0x09, 0x00, 0x00, 0x02, 0x02, 0x01, 0x00, 0x02, 0x05, 0x05, 0x00, 0x03, 0x07, 0x01, 0x01
        /*0010*/ 	.byte	0x02, 0x03, 0x00, 0x00, 0x02, 0x06, 0x01, 0x00, 0x04, 0x0b, 0x08, 0x00, 0x09, 0x00, 0x00, 0x00
        /*0020*/ 	.byte	0x00, 0x00, 0x00, 0x00


//--------------------- .nv.info.execute_task     --------------------------
	.section	.nv.info.execute_task,"",@"SHT_CUDA_INFO"
	.sectionflags	@""
	.align	4


	//----- nvinfo : EIATTR_CUDA_API_VERSION
	.align		4
        /*0000*/ 	.byte	0x04, 0x37
        /*0002*/ 	.short	(.L_25 - .L_24)
.L_24:
        /*0004*/ 	.word	0x00000082


	//----- nvinfo : EIATTR_KPARAM_INFO
	.align		4
.L_25:
        /*0008*/ 	.byte	0x04, 0x17
        /*000a*/ 	.short	(.L_27 - .L_26)
.L_26:
        /*000c*/ 	.word	0x00000000
        /*0010*/ 	.short	0x0004
        /*0012*/ 	.short	0x0010
        /*0014*/ 	.byte	0x00, 0xf5, 0x21, 0x00


	//----- nvinfo : EIATTR_KPARAM_INFO
	.align		4
.L_27:
        /*0018*/ 	.byte	0x04, 0x17
        /*001a*/ 	.short	(.L_29 - .L_28)
.L_28:
        /*001c*/ 	.word	0x00000000
        /*0020*/ 	.short	0x0003
        /*0022*/ 	.short	0x000c
        /*0024*/ 	.byte	0x00, 0xf0, 0x11, 0x00


	//----- nvinfo : EIATTR_KPARAM_INFO
	.align		4
.L_29:
        /*0028*/ 	.byte	0x04, 0x17
        /*002a*/ 	.short	(.L_31 - .L_30)
.L_30:
        /*002c*/ 	.word	0x00000000
        /*0030*/ 	.short	0x0002
        /*0032*/ 	.short	0x0008
        /*0034*/ 	.byte	0x00, 0xf0, 0x11, 0x00


	//----- nvinfo : EIATTR_KPARAM_INFO
	.align		4
.L_31:
        /*0038*/ 	.byte	0x04, 0x17
        /*003a*/ 	.short	(.L_33 - .L_32)
.L_32:
        /*003c*/ 	.word	0x00000000
        /*0040*/ 	.short	0x0001
        /*0042*/ 	.short	0x0004
        /*0044*/ 	.byte	0x00, 0xf0, 0x11, 0x00


	//----- nvinfo : EIATTR_KPARAM_INFO
	.align		4
.L_33:
        /*0048*/ 	.byte	0x04, 0x17
        /*004a*/ 	.short	(.L_35 - .L_34)
.L_34:
        /*004c*/ 	.word	0x00000000
        /*0050*/ 	.short	0x0000
        /*0052*/ 	.short	0x0000
        /*0054*/ 	.byte	0x00, 0xf0, 0x11, 0x00


	//----- nvinfo : EIATTR_SPARSE_MMA_MASK
	.align		4
.L_35:
        /*0058*/ 	.byte	0x03, 0x50
        /*005a*/ 	.short	0x0000


	//----- nvinfo : EIATTR_MAXREG_COUNT
	.align		4
        /*005c*/ 	.byte	0x03, 0x1b
        /*005e*/ 	.short	0x00ff


	//----- nvinfo : EIATTR_MERCURY_ISA_VERSION
	.align		4
        /*0060*/ 	.byte	0x03, 0x5f
        /*0062*/ 	.short	0x0101


	//----- nvinfo : EIATTR_VRC_CTA_INIT_COUNT
	.align		4
        /*0064*/ 	.byte	0x02, 0x4a
	.zero		1
	.zero		1


	//----- nvinfo : EIATTR_EXIT_INSTR_OFFSETS
	.align		4
        /*0068*/ 	.byte	0x04, 0x1c
        /*006a*/ 	.short	(.L_37 - .L_36)


	//   ....[0]....
.L_36:
        /*006c*/ 	.word	0x00000070


	//   ....[1]....
        /*0070*/ 	.word	0x000000b0


	//   ....[2]....
        /*0074*/ 	.word	0x00000170


	//   ....[3]....
        /*0078*/ 	.word	0x000001a0


	//----- nvinfo : EIATTR_CBANK_PARAM_SIZE
	.align		4
.L_37:
        /*007c*/ 	.byte	0x03, 0x19
        /*007e*/ 	.short	0x0018


	//----- nvinfo : EIATTR_PARAM_CBANK
	.align		4
        /*0080*/ 	.byte	0x04, 0x0a
        /*0082*/ 	.short	(.L_39 - .L_38)
	.align		4
.L_38:
        /*0084*/ 	.word	index@(.nv.constant0.execute_task)
        /*0088*/ 	.short	0x0380
        /*008a*/ 	.short	0x0018


	//----- nvinfo : EIATTR_SW_WAR
	.align		4
.L_39:
        /*008c*/ 	.byte	0x04, 0x36
        /*008e*/ 	.short	(.L_41 - .L_40)
.L_40:
        /*0090*/ 	.word	0x00000008
.L_41:


//--------------------- .nv.info.execute_task_batch --------------------------
	.section	.nv.info.execute_task_batch,"",@"SHT_CUDA_INFO"
	.sectionflags	@""
	.align	4


	//----- nvinfo : EIATTR_CUDA_API_VERSION
	.align		4
        /*0000*/ 	.byte	0x04, 0x37
        /*0002*/ 	.short	(.L_43 - .L_42)
.L_42:
        /*0004*/ 	.word	0x00000082


	//----- nvinfo : EIATTR_KPARAM_INFO
	.align		4
.L_43:
        /*0008*/ 	.byte	0x04, 0x17
        /*000a*/ 	.short	(.L_45 - .L_44)
.L_44:
        /*000c*/ 	.word	0x00000000
        /*0010*/ 	.short	0x0004
        /*0012*/ 	.short	0x0018
        /*0014*/ 	.byte	0x00, 0xf5, 0x21, 0x00


	//----- nvinfo : EIATTR_KPARAM_INFO
	.align		4
.L_45:
        /*0018*/ 	.byte	0x04, 0x17
        /*001a*/ 	.short	(.L_47 - .L_46)
.L_46:
        /*001c*/ 	.word	0x00000000
        /*0020*/ 	.short	0x0003
        /*0022*/ 	.short	0x0010
        /*0024*/ 	.byte	0x00, 0xf5, 0x21, 0x00


	//----- nvinfo : EIATTR_KPARAM_INFO
	.align		4
.L_47:
        /*0028*/ 	.byte	0x04, 0x17
        /*002a*/ 	.short	(.L_49 - .L_48)
.L_48:
        /*002c*/ 	.word	0x00000000
        /*0030*/ 	.short	0x0002
        /*0032*/ 	.short	0x0008
        /*0034*/ 	.byte	0x00, 0xf0, 0x11, 0x00


	//----- nvinfo : EIATTR_KPARAM_INFO
	.align		4
.L_49:
        /*0038*/ 	.byte	0x04, 0x17
        /*003a*/ 	.short	(.L_51 - .L_50)
.L_50:
        /*003c*/ 	.word	0x00000000
        /*0040*/ 	.short	0x0001
        /*0042*/ 	.short	0x0004
        /*0044*/ 	.byte	0x00, 0xf0, 0x11, 0x00


	//----- nvinfo : EIATTR_KPARAM_INFO
	.align		4
.L_51:
        /*0048*/ 	.byte	0x04, 0x17
        /*004a*/ 	.short	(.L_53 - .L_52)
.L_52:
        /*004c*/ 	.word	0x00000000
        /*0050*/ 	.short	0x0000
        /*0052*/ 	.short	0x0000
        /*0054*/ 	.byte	0x00, 0xf0, 0x11, 0x00


	//----- nvinfo : EIATTR_SPARSE_MMA_MASK
	.align		4
.L_53:
        /*0058*/ 	.byte	0x03, 0x50
        /*005a*/ 	.short	0x0000


	//----- nvinfo : EIATTR_MAXREG_COUNT
	.align		4
        /*005c*/ 	.byte	0x03, 0x1b
        /*005e*/ 	.short	0x00ff


	//----- nvinfo : EIATTR_NUM_BARRIERS
	.align		4
        /*0060*/ 	.byte	0x02, 0x4c
        /*0062*/ 	.byte	0x01
	.zero		1


	//----- nvinfo : EIATTR_MERCURY_ISA_VERSION
	.align		4
        /*0064*/ 	.byte	0x03, 0x5f
        /*0066*/ 	.short	0x0101


	//----- nvinfo : EIATTR_VRC_CTA_INIT_COUNT
	.align		4
        /*0068*/ 	.byte	0x02, 0x4a
	.zero		1
	.zero		1


	//----- nvinfo : EIATTR_EXIT_INSTR_OFFSETS
	.align		4
        /*006c*/ 	.byte	0x04, 0x1c
        /*006e*/ 	.short	(.L_55 - .L_54)


	//   ....[0]....
.L_54:
        /*0070*/ 	.word	0x00000080


	//   ....[1]....
        /*0074*/ 	.word	0x00000600


	//   ....[2]....
        /*0078*/ 	.word	0x000007f0


	//----- nvinfo : EIATTR_CRS_STACK_SIZE
	.align		4
.L_55:
        /*007c*/ 	.byte	0x04, 0x1e
        /*007e*/ 	.short	(.L_57 - .L_56)
.L_56:
        /*0080*/ 	.word	0x00000000


	//----- nvinfo : EIATTR_CBANK_PARAM_SIZE
	.align		4
.L_57:
        /*0084*/ 	.byte	0x03, 0x19
        /*0086*/ 	.short	0x0020


	//----- nvinfo : EIATTR_PARAM_CBANK
	.align		4
        /*0088*/ 	.byte	0x04, 0x0a
        /*008a*/ 	.short	(.L_59 - .L_58)
	.align		4
.L_58:
        /*008c*/ 	.word	index@(.nv.constant0.execute_task_batch)
        /*0090*/ 	.short	0x0380
        /*0092*/ 	.short	0x0020


	//----- nvinfo : EIATTR_SW_WAR
	.align		4
.L_59:
        /*0094*/ 	.byte	0x04, 0x36
        /*0096*/ 	.short	(.L_61 - .L_60)
.L_60:
        /*0098*/ 	.word	0x00000008
.L_61:


//--------------------- .nv.info.download_from_gpu_buffer --------------------------
	.section	.nv.info.download_from_gpu_buffer,"",@"SHT_CUDA_INFO"
	.sectionflags	@""
	.align	4


	//----- nvinfo : EIATTR_CUDA_API_VERSION
	.align		4
        /*0000*/ 	.byte	0x04, 0x37
        /*0002*/ 	.short	(.L_63 - .L_62)
.L_62:
        /*0004*/ 	.word	0x00000082


	//----- nvinfo : EIATTR_KPARAM_INFO
	.align		4
.L_63:
        /*0008*/ 	.byte	0x04, 0x17
        /*000a*/ 	.short	(.L_65 - .L_64)
.L_64:
        /*000c*/ 	.word	0x00000000
        /*0010*/ 	.short	0x0002
        /*0012*/ 	.short	0x0010
        /*0014*/ 	.byte	0x00, 0xf5, 0x21, 0x00


	//----- nvinfo : EIATTR_KPARAM_INFO
	.align		4
.L_65:
        /*0018*/ 	.byte	0x04, 0x17
        /*001a*/ 	.short	(.L_67 - .L_66)
.L_66:
        /*001c*/ 	.word	0x00000000
        /*0020*/ 	.short	0x0001
        /*0022*/ 	.short	0x0008
        /*0024*/ 	.byte	0x00, 0xf5, 0x21, 0x00


	//----- nvinfo : EIATTR_KPARAM_INFO
	.align		4
.L_67:
        /*0028*/ 	.byte	0x04, 0x17
        /*002a*/ 	.short	(.L_69 - .L_68)
.L_68:
        /*002c*/ 	.word	0x00000000
        /*0030*/ 	.short	0x0000
        /*0032*/ 	.short	0x0000
        /*0034*/ 	.byte	0x00, 0xf0, 0x11, 0x00


	//----- nvinfo : EIATTR_SPARSE_MMA_MASK
	.align		4
.L_69:
        /*0038*/ 	.byte	0x03, 0x50
        /*003a*/ 	.short	0x0000


	//----- nvinfo : EIATTR_MAXREG_COUNT
	.align		4
        /*003c*/ 	.byte	0x03, 0x1b
        /*003e*/ 	.short	0x00ff


	//----- nvinfo : EIATTR_MERCURY_ISA_VERSION
	.align		4
        /*0040*/ 	.byte	0x03, 0x5f
        /*0042*/ 	.short	0x0101


	//----- nvinfo : EIATTR_VRC_CTA_INIT_COUNT
	.align		4
        /*0044*/ 	.byte	0x02, 0x4a
	.zero		1
	.zero		1


	//----- nvinfo : EIATTR_EXIT_INSTR_OFFSETS
	.align		4
        /*0048*/ 	.byte	0x04, 0x1c
        /*004a*/ 	.short	(.L_71 - .L_70)


	//   ....[0]....
.L_70:
        /*004c*/ 	.word	0x00000070


	//   ....[1]....
        /*0050*/ 	.word	0x000000f0


	//----- nvinfo : EIATTR_CBANK_PARAM_SIZE
	.align		4
.L_71:
        /*0054*/ 	.byte	0x03, 0x19
        /*0056*/ 	.short	0x0018


	//----- nvinfo : EIATTR_PARAM_CBANK
	.align		4
        /*0058*/ 	.byte	0x04, 0x0a
        /*005a*/ 	.short	(.L_73 - .L_72)
	.align		4
.L_72:
        /*005c*/ 	.word	index@(.nv.constant0.download_from_gpu_buffer)
        /*0060*/ 	.short	0x0380
        /*0062*/ 	.short	0x0018


	//----- nvinfo : EIATTR_SW_WAR
	.align		4
.L_73:
        /*0064*/ 	.byte	0x04, 0x36
        /*0066*/ 	.short	(.L_75 - .L_74)
.L_74:
        /*0068*/ 	.word	0x00000008
.L_75:


//--------------------- .nv.info.upload_to_gpu_buffer --------------------------
	.section	.nv.info.upload_to_gpu_buffer,"",@"SHT_CUDA_INFO"
	.sectionflags	@""
	.align	4


	//----- nvinfo : EIATTR_CUDA_API_VERSION
	.align		4
        /*0000*/ 	.byte	0x04, 0x37
        /*0002*/ 	.short	(.L_77 - .L_76)
.L_76:
        /*0004*/ 	.word	0x00000082


	//----- nvinfo : EIATTR_KPARAM_INFO
	.align		4
.L_77:
        /*0008*/ 	.byte	0x04, 0x17
        /*000a*/ 	.short	(.L_79 - .L_78)
.L_78:
        /*000c*/ 	.word	0x00000000
        /*0010*/ 	.short	0x0002
        /*0012*/ 	.short	0x0010
        /*0014*/ 	.byte	0x00, 0xf5, 0x21, 0x00


	//----- nvinfo : EIATTR_KPARAM_INFO
	.align		4
.L_79:
        /*0018*/ 	.byte	0x04, 0x17
        /*001a*/ 	.short	(.L_81 - .L_80)
.L_80:
        /*001c*/ 	.word	0x00000000
        /*0020*/ 	.short	0x0001
        /*0022*/ 	.short	0x0008
        /*0024*/ 	.byte	0x00, 0xf5, 0x21, 0x00


	//----- nvinfo : EIATTR_KPARAM_INFO
	.align		4
.L_81:
        /*0028*/ 	.byte	0x04, 0x17
        /*002a*/ 	.short	(.L_83 - .L_82)
.L_82:
        /*002c*/ 	.word	0x00000000
        /*0030*/ 	.short	0x0000
        /*0032*/ 	.short	0x0000
        /*0034*/ 	.byte	0x00, 0xf0, 0x11, 0x00


	//----- nvinfo : EIATTR_SPARSE_MMA_MASK
	.align		4
.L_83:
        /*0038*/ 	.byte	0x03, 0x50
        /*003a*/ 	.short	0x0000


	//----- nvinfo : EIATTR_MAXREG_COUNT
	.align		4
        /*003c*/ 	.byte	0x03, 0x1b
        /*003e*/ 	.short	0x00ff


	//----- nvinfo : EIATTR_MERCURY_ISA_VERSION
	.align		4
        /*0040*/ 	.byte	0x03, 0x5f
        /*0042*/ 	.short	0x0101


	//----- nvinfo : EIATTR_VRC_CTA_INIT_COUNT
	.align		4
        /*0044*/ 	.byte	0x02, 0x4a
	.zero		1
	.zero		1


	//----- nvinfo : EIATTR_EXIT_INSTR_OFFSETS
	.align		4
        /*0048*/ 	.byte	0x04, 0x1c
        /*004a*/ 	.short	(.L_85 - .L_84)


	//   ....[0]....
.L_84:
        /*004c*/ 	.word	0x00000070


	//   ....[1]....
        /*0050*/ 	.word	0x000000f0


	//----- nvinfo : EIATTR_CBANK_PARAM_SIZE
	.align		4
.L_85:
        /*0054*/ 	.byte	0x03, 0x19
        /*0056*/ 	.short	0x0018


	//----- nvinfo : EIATTR_PARAM_CBANK
	.align		4
        /*0058*/ 	.byte	0x04, 0x0a
        /*005a*/ 	.short	(.L_87 - .L_86)
	.align		4
.L_86:
        /*005c*/ 	.word	index@(.nv.constant0.upload_to_gpu_buffer)
        /*0060*/ 	.short	0x0380
        /*0062*/ 	.short	0x0018


	//----- nvinfo : EIATTR_SW_WAR
	.align		4
.L_87:
        /*0064*/ 	.byte	0x04, 0x36
        /*0066*/ 	.short	(.L_89 - .L_88)
.L_88:
        /*0068*/ 	.word	0x00000008
.L_89:


//--------------------- .nv.callgraph             --------------------------
	.section	.nv.callgraph,"",@"SHT_CUDA_CALLGRAPH"
	.align	4
	.sectionentsize	8
	.align		4
        /*0000*/ 	.word	0x00000000
	.align		4
        /*0004*/ 	.word	0xffffffff
	.align		4
        /*0008*/ 	.word	0x00000000
	.align		4
        /*000c*/ 	.word	0xfffffffe
	.align		4
        /*0010*/ 	.word	0x00000000
	.align		4
        /*0014*/ 	.word	0xfffffffd
	.align		4
        /*0018*/ 	.word	0x00000000
	.align		4
        /*001c*/ 	.word	0xfffffffc


//--------------------- .text.execute_task        --------------------------
	.section	.text.execute_task,"ax",@progbits
	.align	128
        .global         execute_task
        .type           execute_task,@function
        .size           execute_task,(.L_x_17 - execute_task)
        .other          execute_task,@"STO_CUDA_ENTRY STV_DEFAULT"
execute_task:
.text.execute_task:
[----:B------:R-:W-:Y:S01]  /*0000*/  LDC R1, c[0x0][0x37c] ;  /* 0x0000df00ff017b82 */ /* 0x000fe20000000800 */
[----:B------:R-:W0:Y:S07]  /*0010*/  S2R R0, SR_TID.X ;  /* 0x0000000000007919 */ /* 0x000e2e0000002100 */
[----:B------:R-:W0:Y:S01]  /*0020*/  S2UR UR4, SR_CTAID.X ;  /* 0x00000000000479c3 */ /* 0x000e220000002500 */
[----:B------:R-:W1:Y:S07]  /*0030*/  LDCU UR5, c[0x0][0x380] ;  /* 0x00007000ff0577ac */ /* 0x000e6e0008000800 */
[----:B------:R-:W0:Y:S02]  /*0040*/  LDC R7, c[0x0][0x360] ;  /* 0x0000d800ff077b82 */ /* 0x000e240000000800 */
[----:B0-----:R-:W-:-:S05]  /*0050*/  IMAD R7, R7, UR4, R0 ;  /* 0x0000000407077c24 */ /* 0x001fca000f8e0200 */
[----:B-1----:R-:W-:-:S13]  /*0060*/  ISETP.GE.U32.AND P0, PT, R7, UR5, PT ;  /* 0x0000000507007c0c */ /* 0x002fda000bf06070 */
[----:B------:R-:W-:Y:S05]  /*0070*/  @P0 EXIT ;  /* 0x000000000000094d */ /* 0x000fea0003800000 */
[----:B------:R-:W0:Y:S02]  /*0080*/  LDCU UR4, c[0x0][0x388] ;  /* 0x00007100ff0477ac */ /* 0x000e240008000800 */
[----:B0-----:R-:W-:-:S04]  /*0090*/  LOP3.LUT R0, R7, UR4, RZ, 0x3c, !PT ;  /* 0x0000000407007c12 */ /* 0x001fc8000f8e3cff */
[----:B------:R-:W-:-:S13]  /*00a0*/  ISETP.GT.U32.AND P0, PT, R0, R7, PT ;  /* 0x000000070000720c */ /* 0x000fda0003f04070 */
[----:B------:R-:W-:Y:S05]  /*00b0*/  @!P0 EXIT ;  /* 0x000000000000894d */ /* 0x000fea0003800000 */
[----:B------:R-:W0:Y:S01]  /*00c0*/  LDC.64 R4, c[0x0][0x390] ;  /* 0x0000e400ff047b82 */ /* 0x000e220000000a00 */
[----:B------:R-:W1:Y:S01]  /*00d0*/  LDCU.64 UR4, c[0x0][0x358] ;  /* 0x00006b00ff0477ac */ /* 0x000e620008000a00 */
[----:B------:R-:W2:Y:S06]  /*00e0*/  LDCU UR6, c[0x0][0x384] ;  /* 0x00007080ff0677ac */ /* 0x000eac0008000800 */
[----:B------:R-:W3:Y:S01]  /*00f0*/  LDC R6, c[0x0][0x38c] ;  /* 0x0000e300ff067b82 */ /* 0x000ee20000000800 */
[----:B0-----:R-:W-:-:S04]  /*0100*/  IMAD.WIDE.U32 R2, R7, 0x4, R4 ;  /* 0x0000000407027825 */ /* 0x001fc800078e0004 */
[----:B------:R-:W-:Y:S01]  /*0110*/  IMAD.WIDE.U32 R4, R0, 0x4, R4 ;  /* 0x0000000400047825 */ /* 0x000fe200078e0004 */
[----:B-1----:R-:W4:Y:S04]  /*0120*/  LDG.E R9, desc[UR4][R2.64] ;  /* 0x0000000402097981 */ /* 0x002f28000c1e1900 */
[----:B------:R-:W4:Y:S01]  /*0130*/  LDG.E R0, desc[UR4][R4.64] ;  /* 0x0000000404007981 */ /* 0x000f22000c1e1900 */
[----:B--2---:R-:W-:-:S04]  /*0140*/  LOP3.LUT P0, RZ, R7, UR6, RZ, 0xc0, !PT ;  /* 0x0000000607ff7c12 */ /* 0x004fc8000f80c0ff */
[----:B---3--:R-:W-:-:S04]  /*0150*/  ISETP.EQ.XOR P0, PT, R6, 0x1, !P0 ;  /* 0x000000010600780c */ /* 0x008fc80004702a70 */
[----:B----4-:R-:W-:-:S13]  /*0160*/  ISETP.GT.U32.XOR P0, PT, R9, R0, P0 ;  /* 0x000000000900720c */ /* 0x010fda0000704870 */
[----:B------:R-:W-:Y:S05]  /*0170*/  @!P0 EXIT ;  /* 0x000000000000894d */ /* 0x000fea0003800000 */
[----:B------:R-:W-:Y:S04]  /*0180*/  STG.E desc[UR4][R2.64], R0 ;  /* 0x0000000002007986 */ /* 0x000fe8000c101904 */
[----:B------:R-:W-:Y:S01]  /*0190*/  STG.E desc[UR4][R4.64], R9 ;  /* 0x0000000904007986 */ /* 0x000fe2000c101904 */
[----:B------:R-:W-:Y:S05]  /*01a0*/  EXIT ;  /* 0x000000000000794d */ /* 0x000fea0003800000 */
.L_x_0:
[----:B------:R-:W-:-:S00]  /*01b0*/  BRA `(.L_x_0) ;  /* 0xfffffffc00fc7947 */ /* 0x000fc0000383ffff */
[----:B------:R-:W-:-:S00]  /*01c0*/  NOP ;  /* 0x0000000000007918 */ /* 0x000fc00000000000 */
        /* <DEDUP_REMOVED lines=11> */
.L_x_17:


//--------------------- .text.execute_task_batch  --------------------------
	.section	.text.execute_task_batch,"ax",@progbits
	.align	128
        .global         execute_task_batch
        .type           execute_task_batch,@function
        .size           execute_task_batch,(.L_x_18 - execute_task_batch)
        .other          execute_task_batch,@"STO_CUDA_ENTRY STV_DEFAULT"
execute_task_batch:
.text.execute_task_batch:
[----:B------:R-:W-:Y:S01]  /*0000*/  LDC R1, c[0x0][0x37c] ;  /* 0x0000df00ff017b82 */ /* 0x000fe20000000800 */
[----:B------:R-:W0:Y:S07]  /*0010*/  S2R R3, SR_TID.X ;  /* 0x0000000000037919 */ /* 0x000e2e0000002100 */
[----:B------:R-:W0:Y:S01]  /*0020*/  S2UR UR4, SR_CTAID.X ;  /* 0x00000000000479c3 */ /* 0x000e220000002500 */
[----:B------:R-:W1:Y:S07]  /*0030*/  LDCU.64 UR8, c[0x0][0x380] ;  /* 0x00007000ff0877ac */ /* 0x000e6e0008000a00 */
[----:B------:R-:W0:Y:S01]  /*0040*/  LDC R0, c[0x0][0x360] ;  /* 0x0000d800ff007b82 */ /* 0x000e220000000800 */
[----:B-1----:R-:W-:Y:S01]  /*0050*/  ISETP.NE.AND P0, PT, RZ, UR9, PT ;  /* 0x00000009ff007c0c */ /* 0x002fe2000bf05270 */
[----:B0-----:R-:W-:-:S05]  /*0060*/  IMAD R0, R0, UR4, R3 ;  /* 0x0000000400007c24 */ /* 0x001fca000f8e0203 */
[----:B------:R-:W-:-:S13]  /*0070*/  ISETP.GE.U32.OR P0, PT, R0, UR8, !P0 ;  /* 0x0000000800007c0c */ /* 0x000fda000c706470 */
[----:B------:R-:W-:Y:S05]  /*0080*/  @P0 EXIT ;  /* 0x000000000000094d */ /* 0x000fea0003800000 */
[----:B------:R-:W0:Y:S01]  /*0090*/  LDC.64 R2, c[0x0][0x398] ;  /* 0x0000e600ff027b82 */ /* 0x000e220000000a00 */
[----:B------:R-:W-:Y:S01]  /*00a0*/  UIADD3 UR4, UPT, UPT, UR9, -0x1, URZ ;  /* 0xffffffff09047890 */ /* 0x000fe2000fffe0ff */
[----:B------:R-:W1:Y:S03]  /*00b0*/  LDCU.64 UR10, c[0x0][0x358] ;  /* 0x00006b00ff0a77ac */ /* 0x000e660008000a00 */
[----:B------:R-:W-:Y:S02]  /*00c0*/  UISETP.GE.U32.AND UP0, UPT, UR4, 0x3, UPT ;  /* 0x000000030400788c */ /* 0x000fe4000bf06070 */
[----:B------:R-:W-:Y:S01]  /*00d0*/  ULOP3.LUT UR8, UR9, 0x3, URZ, 0xc0, !UPT ;  /* 0x0000000309087892 */ /* 0x000fe2000f8ec0ff */
[----:B------:R-:W-:Y:S01]  /*00e0*/  UMOV UR4, URZ ;  /* 0x000000ff00047c82 */ /* 0x000fe20008000000 */
[----:B0-----:R-:W-:-:S05]  /*00f0*/  IMAD.WIDE.U32 R2, R0, 0x4, R2 ;  /* 0x0000000400027825 */ /* 0x001fca00078e0002 */
[----:B-1----:R-:W-:Y:S05]  /*0100*/  BRA.U !UP0, `(.L_x_1) ;  /* 0x0000000508387547 */ /* 0x002fea000b800000 */
[----:B------:R-:W0:Y:S01]  /*0110*/  LDCU.64 UR6, c[0x0][0x390] ;  /* 0x00007200ff0677ac */ /* 0x000e220008000a00 */
[----:B------:R-:W1:Y:S01]  /*0120*/  LDC R12, c[0x0][0x388] ;  /* 0x0000e200ff0c7b82 */ /* 0x000e620000000800 */
[----:B------:R-:W-:-:S07]  /*0130*/  ULOP3.LUT UR4, UR9, 0xfffffffc, URZ, 0xc0, !UPT ;  /* 0xfffffffc09047892 */ /* 0x000fce000f8ec0ff */
[----:B------:R-:W2:Y:S01]  /*0140*/  LDC.64 R4, c[0x0][0x398] ;  /* 0x0000e600ff047b82 */ /* 0x000ea20000000a00 */
[----:B0-----:R-:W-:-:S04]  /*0150*/  UIADD3 UR5, UP0, UPT, UR6, 0x10, URZ ;  /* 0x0000001006057890 */ /* 0x001fc8000ff1e0ff */
[----:B------:R-:W-:Y:S02]  /*0160*/  UIADD3.X UR6, UPT, UPT, URZ, UR7, URZ, UP0, !UPT ;  /* 0x00000007ff067290 */ /* 0x000fe400087fe4ff */
[----:B------:R-:W-:Y:S01]  /*0170*/  IMAD.U32 R6, RZ, RZ, UR5 ;  /* 0x00000005ff067e24 */ /* 0x000fe2000f8e00ff */
[----:B------:R-:W-:-:S03]  /*0180*/  UIADD3 UR7, UPT, UPT, -UR4, URZ, URZ ;  /* 0x000000ff04077290 */ /* 0x000fc6000fffe1ff */
[----:B------:R-:W-:-:S09]  /*0190*/  IMAD.U32 R7, RZ, RZ, UR6 ;  /* 0x00000006ff077e24 */ /* 0x000fd2000f8e00ff */
.L_x_10:
[----:B0-23--:R-:W3:Y:S04]  /*01a0*/  LDG.E.CONSTANT R11, desc[UR10][R6.64+-0xc] ;  /* 0xfffff40a060b7981 */ /* 0x00dee8000c1e9900 */
[----:B----4-:R-:W4:Y:S04]  /*01b0*/  LDG.E.CONSTANT R13, desc[UR10][R6.64+-0x4] ;  /* 0xfffffc0a060d7981 */ /* 0x010f28000c1e9900 */
[----:B------:R-:W2:Y:S04]  /*01c0*/  LDG.E.CONSTANT R15, desc[UR10][R6.64+0x4] ;  /* 0x0000040a060f7981 */ /* 0x000ea8000c1e9900 */
[----:B------:R0:W5:Y:S01]  /*01d0*/  LDG.E.CONSTANT R9, desc[UR10][R6.64+0xc] ;  /* 0x00000c0a06097981 */ /* 0x000162000c1e9900 */
[----:B------:R-:W-:Y:S01]  /*01e0*/  UIADD3 UR7, UPT, UPT, UR7, 0x4, URZ ;  /* 0x0000000407077890 */ /* 0x000fe2000fffe0ff */
[----:B------:R-:W-:Y:S03]  /*01f0*/  BSSY.RECONVERGENT B0, `(.L_x_2) ;  /* 0x0000012000007945 */ /* 0x000fe60003800200 */
[----:B------:R-:W-:Y:S01]  /*0200*/  UISETP.NE.AND UP0, UPT, UR7, URZ, UPT ;  /* 0x000000ff0700728c */ /* 0x000fe2000bf05270 */
[----:B---3--:R-:W-:-:S04]  /*0210*/  LOP3.LUT R11, R11, R0, RZ, 0x3c, !PT ;  /* 0x000000000b0b7212 */ /* 0x008fc800078e3cff */
[-C--:B------:R-:W-:Y:S02]  /*0220*/  ISETP.GT.U32.AND P0, PT, R11, R0.reuse, PT ;  /* 0x000000000b00720c */ /* 0x080fe40003f04070 */
[-C--:B----4-:R-:W-:Y:S02]  /*0230*/  LOP3.LUT R17, R13, R0.reuse, RZ, 0x3c, !PT ;  /* 0x000000000d117212 */ /* 0x090fe400078e3cff */
[-C--:B--2---:R-:W-:Y:S02]  /*0240*/  LOP3.LUT R19, R15, R0.reuse, RZ, 0x3c, !PT ;  /* 0x000000000f137212 */ /* 0x084fe400078e3cff */
[-C--:B------:R-:W-:Y:S02]  /*0250*/  ISETP.GT.U32.AND P1, PT, R17, R0.reuse, PT ;  /* 0x000000001100720c */ /* 0x080fe40003f24070 */
[----:B------:R-:W-:-:S05]  /*0260*/  ISETP.GT.U32.AND P2, PT, R19, R0, PT ;  /* 0x000000001300720c */ /* 0x000fca0003f44070 */
[----:B0-----:R-:W-:Y:S08]  /*0270*/  @!P0 BRA `(.L_x_3) ;  /* 0x0000000000248947 */ /* 0x001ff00003800000 */
[----:B------:R-:W-:Y:S01]  /*0280*/  IMAD.WIDE.U32 R10, R11, 0x4, R4 ;  /* 0x000000040b0a7825 */ /* 0x000fe200078e0004 */
[----:B------:R-:W2:Y:S04]  /*0290*/  LDG.E.CONSTANT R13, desc[UR10][R6.64+-0x10] ;  /* 0xfffff00a060d7981 */ /* 0x000ea8000c1e9900 */
[----:B------:R-:W3:Y:S04]  /*02a0*/  LDG.E R15, desc[UR10][R2.64] ;  /* 0x0000000a020f7981 */ /* 0x000ee8000c1e1900 */
[----:B------:R-:W3:Y:S01]  /*02b0*/  LDG.E R8, desc[UR10][R10.64] ;  /* 0x0000000a0a087981 */ /* 0x000ee2000c1e1900 */
[----:B--2---:R-:W-:-:S04]  /*02c0*/  LOP3.LUT P0, RZ, R13, R0, RZ, 0xc0, !PT ;  /* 0x000000000dff7212 */ /* 0x004fc8000780c0ff */
[----:B---3--:R-:W-:-:S04]  /*02d0*/  ISETP.GT.U32.XOR P0, PT, R15, R8, !P0 ;  /* 0x000000080f00720c */ /* 0x008fc80004704870 */
[----:B-1----:R-:W-:-:S13]  /*02e0*/  ISETP.EQ.XOR P0, PT, R12, 0x1, P0 ;  /* 0x000000010c00780c */ /* 0x002fda0000702a70 */
[----:B------:R0:W-:Y:S04]  /*02f0*/  @P0 STG.E desc[UR10][R2.64], R8 ;  /* 0x0000000802000986 */ /* 0x0001e8000c10190a */
[----:B------:R0:W-:Y:S02]  /*0300*/  @P0 STG.E desc[UR10][R10.64], R15 ;  /* 0x0000000f0a000986 */ /* 0x0001e4000c10190a */
.L_x_3:
[----:B------:R-:W-:Y:S05]  /*0310*/  BSYNC.RECONVERGENT B0 ;  /* 0x0000000000007941 */ /* 0x000fea0003800200 */
.L_x_2:
[----:B------:R-:W-:Y:S06]  /*0320*/  BAR.SYNC.DEFER_BLOCKING 0x0 ;  /* 0x0000000000007b1d */ /* 0x000fec0000010000 */
[----:B------:R-:W-:Y:S04]  /*0330*/  BSSY.RECONVERGENT B0, `(.L_x_4) ;  /* 0x000000b000007945 */ /* 0x000fe80003800200 */
[----:B------:R-:W-:Y:S05]  /*0340*/  @!P1 BRA `(.L_x_5) ;  /* 0x0000000000249947 */ /* 0x000fea0003800000 */
[----:B0-----:R-:W-:Y:S01]  /*0350*/  IMAD.WIDE.U32 R10, R17, 0x4, R4 ;  /* 0x00000004110a7825 */ /* 0x001fe200078e0004 */
        /* <DEDUP_REMOVED lines=8> */
.L_x_5:
[----:B------:R-:W-:Y:S05]  /*03e0*/  BSYNC.RECONVERGENT B0 ;  /* 0x0000000000007941 */ /* 0x000fea0003800200 */
.L_x_4:
[----:B------:R-:W-:Y:S06]  /*03f0*/  BAR.SYNC.DEFER_BLOCKING 0x0 ;  /* 0x0000000000007b1d */ /* 0x000fec0000010000 */
[----:B------:R-:W-:Y:S04]  /*0400*/  BSSY.RECONVERGENT B0, `(.L_x_6) ;  /* 0x000000b000007945 */ /* 0x000fe80003800200 */
[----:B------:R-:W-:Y:S05]  /*0410*/  @!P2 BRA `(.L_x_7) ;  /* 0x000000000024a947 */ /* 0x000fea0003800000 */
[----:B0-2---:R-:W-:Y:S01]  /*0420*/  IMAD.WIDE.U32 R10, R19, 0x4, R4 ;  /* 0x00000004130a7825 */ /* 0x005fe200078e0004 */
        /* <DEDUP_REMOVED lines=8> */
.L_x_7:
[----:B------:R-:W-:Y:S05]  /*04b0*/  BSYNC.RECONVERGENT B0 ;  /* 0x0000000000007941 */ /* 0x000fea0003800200 */
.L_x_6:
[-C--:B-----5:R-:W-:Y:S01]  /*04c0*/  LOP3.LUT R9, R9, R0.reuse, RZ, 0x3c, !PT ;  /* 0x0000000009097212 */ /* 0x0a0fe200078e3cff */
[----:B------:R-:W-:Y:S03]  /*04d0*/  BAR.SYNC.DEFER_BLOCKING 0x0 ;  /* 0x0000000000007b1d */ /* 0x000fe60000010000 */
[----:B------:R-:W-:-:S03]  /*04e0*/  ISETP.GT.U32.AND P0, PT, R9, R0, PT ;  /* 0x000000000900720c */ /* 0x000fc60003f04070 */
[----:B------:R-:W-:Y:S10]  /*04f0*/  BSSY.RECONVERGENT B0, `(.L_x_8) ;  /* 0x000000b000007945 */ /* 0x000ff40003800200 */
[----:B------:R-:W-:Y:S05]  /*0500*/  @!P0 BRA `(.L_x_9) ;  /* 0x0000000000248947 */ /* 0x000fea0003800000 */
[----:B0-23--:R-:W-:Y:S01]  /*0510*/  IMAD.WIDE.U32 R8, R9, 0x4, R4 ;  /* 0x0000000409087825 */ /* 0x00dfe200078e0004 */
        /* <DEDUP_REMOVED lines=8> */
.L_x_9:
[----:B------:R-:W-:Y:S05]  /*05a0*/  BSYNC.RECONVERGENT B0 ;  /* 0x0000000000007941 */ /* 0x000fea0003800200 */
.L_x_8:
[----:B------:R-:W-:Y:S01]  /*05b0*/  BAR.SYNC.DEFER_BLOCKING 0x0 ;  /* 0x0000000000007b1d */ /* 0x000fe20000010000 */
[----:B------:R-:W-:-:S05]  /*05c0*/  IADD3 R6, P0, PT, R6, 0x20, RZ ;  /* 0x0000002006067810 */ /* 0x000fca0007f1e0ff */
[----:B------:R-:W-:Y:S01]  /*05d0*/  IMAD.X R7, RZ, RZ, R7, P0 ;  /* 0x000000ffff077224 */ /* 0x000fe200000e0607 */
[----:B------:R-:W-:Y:S07]  /*05e0*/  BRA.U UP0, `(.L_x_10) ;  /* 0xfffffff900ec7547 */ /* 0x000fee000b83ffff */
.L_x_1:
[----:B------:R-:W-:-:S13]  /*05f0*/  ISETP.NE.AND P0, PT, RZ, UR8, PT ;  /* 0x00000008ff007c0c */ /* 0x000fda000bf05270 */
[----:B------:R-:W-:Y:S05]  /*0600*/  @!P0 EXIT ;  /* 0x000000000000894d */ /* 0x000fea0003800000 */
[----:B------:R-:W5:Y:S01]  /*0610*/  LDCU.64 UR6, c[0x0][0x390] ;  /* 0x00007200ff0677ac */ /* 0x000f620008000a00 */
[----:B-1----:R-:W1:Y:S01]  /*0620*/  LDC R12, c[0x0][0x388] ;  /* 0x0000e200ff0c7b82 */ /* 0x002e620000000800 */
[----:B------:R-:W-:-:S07]  /*0630*/  UIADD3 UR5, UPT, UPT, -UR8, URZ, URZ ;  /* 0x000000ff08057290 */ /* 0x000fce000fffe1ff */
[----:B0-234-:R-:W0:Y:S01]  /*0640*/  LDC.64 R8, c[0x0][0x398] ;  /* 0x0000e600ff087b82 */ /* 0x01de220000000a00 */
[----:B-----5:R-:W-:-:S04]  /*0650*/  UIMAD.WIDE.U32 UR6, UR4, 0x8, UR6 ;  /* 0x00000008040678a5 */ /* 0x020fc8000f8e0006 */
[----:B------:R-:W-:-:S04]  /*0660*/  UIADD3 UR9, UP0, UPT, UR6, 0x4, URZ ;  /* 0x0000000406097890 */ /* 0x000fc8000ff1e0ff */
[----:B------:R-:W-:Y:S02]  /*0670*/  UIADD3.X UR6, UPT, UPT, URZ, UR7, URZ, UP0, !UPT ;  /* 0x00000007ff067290 */ /* 0x000fe400087fe4ff */
[----:B------:R-:W-:-:S04]  /*0680*/  IMAD.U32 R4, RZ, RZ, UR9 ;  /* 0x00000009ff047e24 */ /* 0x000fc8000f8e00ff */
[----:B------:R-:W-:-:S07]  /*0690*/  IMAD.U32 R5, RZ, RZ, UR6 ;  /* 0x00000006ff057e24 */ /* 0x000fce000f8e00ff */
.L_x_13:
[----:B--2---:R-:W2:Y:S01]  /*06a0*/  LDG.E.CONSTANT R7, desc[UR10][R4.64] ;  /* 0x0000000a04077981 */ /* 0x004ea2000c1e9900 */
[----:B------:R-:W-:Y:S01]  /*06b0*/  UIADD3 UR5, UPT, UPT, UR5, 0x1, URZ ;  /* 0x0000000105057890 */ /* 0x000fe2000fffe0ff */
[----:B------:R-:W-:Y:S03]  /*06c0*/  BSSY.RECONVERGENT B0, `(.L_x_11) ;  /* 0x000000e000007945 */ /* 0x000fe60003800200 */
[----:B------:R-:W-:Y:S01]  /*06d0*/  UISETP.NE.AND UP0, UPT, UR5, URZ, UPT ;  /* 0x000000ff0500728c */ /* 0x000fe2000bf05270 */
[----:B--2---:R-:W-:-:S04]  /*06e0*/  LOP3.LUT R7, R7, R0, RZ, 0x3c, !PT ;  /* 0x0000000007077212 */ /* 0x004fc800078e3cff */
[----:B------:R-:W-:-:S13]  /*06f0*/  ISETP.GT.U32.AND P0, PT, R7, R0, PT ;  /* 0x000000000700720c */ /* 0x000fda0003f04070 */
        /* <DEDUP_REMOVED lines=10> */
.L_x_12:
[----:B------:R-:W-:Y:S05]  /*07a0*/  BSYNC.RECONVERGENT B0 ;  /* 0x0000000000007941 */ /* 0x000fea0003800200 */
.L_x_11:
[----:B------:R-:W-:Y:S01]  /*07b0*/  BAR.SYNC.DEFER_BLOCKING 0x0 ;  /* 0x0000000000007b1d */ /* 0x000fe20000010000 */
[----:B------:R-:W-:-:S05]  /*07c0*/  IADD3 R4, P0, PT, R4, 0x8, RZ ;  /* 0x0000000804047810 */ /* 0x000fca0007f1e0ff */
[----:B------:R-:W-:Y:S01]  /*07d0*/  IMAD.X R5, RZ, RZ, R5, P0 ;  /* 0x000000ffff057224 */ /* 0x000fe200000e0605 */
[----:B------:R-:W-:Y:S07]  /*07e0*/  BRA.U UP0, `(.L_x_13) ;  /* 0xfffffffd00ac7547 */ /* 0x000fee000b83ffff */
[----:B------:R-:W-:Y:S05]  /*07f0*/  EXIT ;  /* 0x000000000000794d */ /* 0x000fea0003800000 */
.L_x_14:
        /* <DEDUP_REMOVED lines=16> */
.L_x_18:


//--------------------- .text.download_from_gpu_buffer --------------------------
	.section	.text.download_from_gpu_buffer,"ax",@progbits
	.align	128
        .global         download_from_gpu_buffer
        .type           download_from_gpu_buffer,@function
        .size           download_from_gpu_buffer,(.L_x_19 - download_from_gpu_buffer)
        .other          download_from_gpu_buffer,@"STO_CUDA_ENTRY STV_DEFAULT"
download_from_gpu_buffer:
.text.download_from_gpu_buffer:
        /* <DEDUP_REMOVED lines=8> */
[----:B------:R-:W0:Y:S01]  /*0080*/  LDC.64 R2, c[0x0][0x388] ;  /* 0x0000e200ff027b82 */ /* 0x000e220000000a00 */
[----:B------:R-:W1:Y:S07]  /*0090*/  LDCU.64 UR4, c[0x0][0x358] ;  /* 0x00006b00ff0477ac */ /* 0x000e6e0008000a00 */
[----:B------:R-:W2:Y:S01]  /*00a0*/  LDC.64 R4, c[0x0][0x390] ;  /* 0x0000e400ff047b82 */ /* 0x000ea20000000a00 */
[----:B0-----:R-:W-:-:S06]  /*00b0*/  IMAD.WIDE.U32 R2, R7, 0x4, R2 ;  /* 0x0000000407027825 */ /* 0x001fcc00078e0002 */
[----:B-1----:R-:W3:Y:S01]  /*00c0*/  LDG.E.CONSTANT R3, desc[UR4][R2.64] ;  /* 0x0000000402037981 */ /* 0x002ee2000c1e9900 */
[----:B--2---:R-:W-:-:S05]  /*00d0*/  IMAD.WIDE.U32 R4, R7, 0x4, R4 ;  /* 0x0000000407047825 */ /* 0x004fca00078e0004 */
[----:B---3--:R-:W-:Y:S01]  /*00e0*/  STG.E desc[UR4][R4.64], R3 ;  /* 0x0000000304007986 */ /* 0x008fe2000c101904 */
[----:B------:R-:W-:Y:S05]  /*00f0*/  EXIT ;  /* 0x000000000000794d */ /* 0x000fea0003800000 */
.L_x_15:
        /* <DEDUP_REMOVED lines=16> */
.L_x_19:


//--------------------- .text.upload_to_gpu_buffer --------------------------
	.section	.text.upload_to_gpu_buffer,"ax",@progbits
	.align	128
        .global         upload_to_gpu_buffer
        .type           upload_to_gpu_buffer,@function
        .size           upload_to_gpu_buffer,(.L_x_20 - upload_to_gpu_buffer)
        .other          upload_to_gpu_buffer,@"STO_CUDA_ENTRY STV_DEFAULT"
upload_to_gpu_buffer:
.text.upload_to_gpu_buffer:
        /* <DEDUP_REMOVED lines=16> */
.L_x_16:
        /* <DEDUP_REMOVED lines=16> */
.L_x_20:


//--------------------- .nv.shared.reserved.0     --------------------------
	.section	.nv.shared.reserved.0,"aw",@nobits
	.weak		__nv_reservedSMEM_offset_0_alias
	.size		__nv_reservedSMEM_offset_0_alias, 0, 64
	.other		__nv_reservedSMEM_offset_0_alias,@"STO_CUDA_RESERVED_SHARED STV_DEFAULT"
__nv_reservedSMEM_offset_0_alias:
	.zero		0
	.zero		64


//--------------------- .nv.constant0.execute_task --------------------------
	.section	.nv.constant0.execute_task,"a",@progbits
	.sectionflags	@""
	.align	4
.nv.constant0.execute_task:
	.zero		920


//--------------------- .nv.constant0.execute_task_batch --------------------------
	.section	.nv.constant0.execute_task_batch,"a",@progbits
	.sectionflags	@""
	.align	4
.nv.constant0.execute_task_batch:
	.zero		928


//--------------------- .nv.constant0.download_from_gpu_buffer --------------------------
	.section	.nv.constant0.download_from_gpu_buffer,"a",@progbits
	.sectionflags	@""
	.align	4
.nv.constant0.download_from_gpu_buffer:
	.zero		920


//--------------------- .nv.constant0.upload_to_gpu_buffer --------------------------
	.section	.nv.constant0.upload_to_gpu_buffer,"a",@progbits
	.sectionflags	@""
	.align	4
.nv.constant0.upload_to_gpu_buffer:
	.zero		920


//--------------------- SYMBOLS --------------------------

	.type		.nv.reservedSmem.offset0,@object
	.size		.nv.reservedSmem.offset0,0x4
